	.headerflags	@"EF_CUDA_TEXMODE_UNIFIED EF_CUDA_64BIT_ADDRESS EF_CUDA_ACCELERATORS EF_CUDA_SM90 EF_CUDA_VIRTUAL_SM(EF_CUDA_SM90)"
	.elftype	@"ET_EXEC"


//--------------------- .nv.info                  --------------------------
	.section	.nv.info,"",@"SHT_CUDA_INFO"
	.align	4


	//----- nvinfo : EIATTR_REGCOUNT
	.align		4
        /*0000*/ 	.byte	0x04, 0x2f
        /*0002*/ 	.short	(.L_1 - .L_0)
	.align		4
.L_0:
        /*0004*/ 	.word	index@(triton_poi_fused_add_mul_0)
        /*0008*/ 	.word	0x00000010


	//----- nvinfo : EIATTR_MIN_STACK_SIZE
	.align		4
.L_1:
        /*000c*/ 	.byte	0x04, 0x12
        /*000e*/ 	.short	(.L_3 - .L_2)
	.align		4
.L_2:
        /*0010*/ 	.word	index@(triton_poi_fused_add_mul_0)
        /*0014*/ 	.word	0x00000000


	//----- nvinfo : EIATTR_FRAME_SIZE
	.align		4
.L_3:
        /*0018*/ 	.byte	0x04, 0x11
        /*001a*/ 	.short	(.L_5 - .L_4)
	.align		4
.L_4:
        /*001c*/ 	.word	index@(triton_poi_fused_add_mul_0)
        /*0020*/ 	.word	0x00000000


	//----- nvinfo : EIATTR_MIN_STACK_SIZE
	.align		4
.L_5:
        /*0024*/ 	.byte	0x04, 0x12
        /*0026*/ 	.short	(.L_7 - .L_6)
	.align		4
.L_6:
        /*0028*/ 	.word	index@(triton_poi_fused_add_mul_0)
        /*002c*/ 	.word	0x00000000
.L_7:


//--------------------- .nv.info.triton_poi_fused_add_mul_0 --------------------------
	.section	.nv.info.triton_poi_fused_add_mul_0,"",@"SHT_CUDA_INFO"
	.sectionflags	@""
	.align	4


	//----- nvinfo : EIATTR_CUDA_API_VERSION
	.align		4
        /*0000*/ 	.byte	0x04, 0x37
        /*0002*/ 	.short	(.L_9 - .L_8)
.L_8:
        /*0004*/ 	.word	0x0000007c


	//----- nvinfo : EIATTR_KPARAM_INFO
	.align		4
.L_9:
        /*0008*/ 	.byte	0x04, 0x17
        /*000a*/ 	.short	(.L_11 - .L_10)
.L_10:
        /*000c*/ 	.word	0x00000000
        /*0010*/ 	.short	0x0003
        /*0012*/ 	.short	0x0018
        /*0014*/ 	.byte	0x00, 0xf0, 0x11, 0x00


	//----- nvinfo : EIATTR_KPARAM_INFO
	.align		4
.L_11:
        /*0018*/ 	.byte	0x04, 0x17
        /*001a*/ 	.short	(.L_13 - .L_12)
.L_12:
        /*001c*/ 	.word	0x00000000
        /*0020*/ 	.short	0x0002
        /*0022*/ 	.short	0x0010
        /*0024*/ 	.byte	0x00, 0xf4, 0x21, 0x00


	//----- nvinfo : EIATTR_KPARAM_INFO
	.align		4
.L_13:
        /*0028*/ 	.byte	0x04, 0x17
        /*002a*/ 	.short	(.L_15 - .L_14)
.L_14:
        /*002c*/ 	.word	0x00000000
        /*0030*/ 	.short	0x0001
        /*0032*/ 	.short	0x0008
        /*0034*/ 	.byte	0x00, 0xf4, 0x21, 0x00


	//----- nvinfo : EIATTR_KPARAM_INFO
	.align		4
.L_15:
        /*0038*/ 	.byte	0x04, 0x17
        /*003a*/ 	.short	(.L_17 - .L_16)
.L_16:
        /*003c*/ 	.word	0x00000000
        /*0040*/ 	.short	0x0000
        /*0042*/ 	.short	0x0000
        /*0044*/ 	.byte	0x00, 0xf4, 0x21, 0x00


	//----- nvinfo : EIATTR_SPARSE_MMA_MASK
	.align		4
.L_17:
        /*0048*/ 	.byte	0x03, 0x50
        /*004a*/ 	.short	0x0000


	//----- nvinfo : EIATTR_MAXREG_COUNT
	.align		4
        /*004c*/ 	.byte	0x03, 0x1b
        /*004e*/ 	.short	0x00ff


	//----- nvinfo : EIATTR_EXIT_INSTR_OFFSETS
	.align		4
        /*0050*/ 	.byte	0x04, 0x1c
        /*0052*/ 	.short	(.L_19 - .L_18)


	//   ....[0]....
.L_18:
        /*0054*/ 	.word	0x000001d0


	//   ....[1]....
        /*0058*/ 	.word	0x000001f0


	//----- nvinfo : EIATTR_REQNTID
	.align		4
.L_19:
        /*005c*/ 	.byte	0x04, 0x10
        /*005e*/ 	.short	(.L_21 - .L_20)
.L_20:
        /*0060*/ 	.word	0x00000080
        /*0064*/ 	.word	0x00000001
        /*0068*/ 	.word	0x00000001


	//----- nvinfo : EIATTR_CBANK_PARAM_SIZE
	.align		4
.L_21:
        /*006c*/ 	.byte	0x03, 0x19
        /*006e*/ 	.short	0x001c


	//----- nvinfo : EIATTR_PARAM_CBANK
	.align		4
        /*0070*/ 	.byte	0x04, 0x0a
        /*0072*/ 	.short	(.L_23 - .L_22)
	.align		4
.L_22:
        /*0074*/ 	.word	index@(.nv.constant0.triton_poi_fused_add_mul_0)
        /*0078*/ 	.short	0x0210
        /*007a*/ 	.short	0x001c


	//----- nvinfo : EIATTR_SW_WAR
	.align		4
.L_23:
        /*007c*/ 	.byte	0x04, 0x36
        /*007e*/ 	.short	(.L_25 - .L_24)
.L_24:
        /*0080*/ 	.word	0x00000008
.L_25:


//--------------------- .nv.callgraph             --------------------------
	.section	.nv.callgraph,"",@"SHT_CUDA_CALLGRAPH"
	.align	4
	.sectionentsize	8
	.align		4
        /*0000*/ 	.word	0x00000000
	.align		4
        /*0004*/ 	.word	0xffffffff
	.align		4
        /*0008*/ 	.word	0x00000000
	.align		4
        /*000c*/ 	.word	0xfffffffe
	.align		4
        /*0010*/ 	.word	0x00000000
	.align		4
        /*0014*/ 	.word	0xfffffffd
	.align		4
        /*0018*/ 	.word	0x00000000
	.align		4
        /*001c*/ 	.word	0xfffffffc


//--------------------- .text.triton_poi_fused_add_mul_0 --------------------------
	.section	.text.triton_poi_fused_add_mul_0,"ax",@progbits
	.align	128
        .global         triton_poi_fused_add_mul_0
        .type           triton_poi_fused_add_mul_0,@function
        .size           triton_poi_fused_add_mul_0,(.L_x_1 - triton_poi_fused_add_mul_0)
        .other          triton_poi_fused_add_mul_0,@"STO_CUDA_ENTRY STV_DEFAULT"
triton_poi_fused_add_mul_0:
.text.triton_poi_fused_add_mul_0:
[----:B------:R-:W0:Y:S02]  /*0000*/  LDC R1, c[0x0][0x28] ;  /* 0x00000a00ff017b82 */ /* 0x000e240000000800 */
[----:B------:R-:W1:Y:S01]  /*0010*/  S2R R0, SR_TID.X ;  /* 0x0000000000007919 */ /* 0x000e620000002100 */
[----:B------:R-:W2:Y:S01]  /*0020*/  LDC.64 R6, c[0x0][0x218] ;  /* 0x00008600ff067b82 */ /* 0x000ea20000000a00 */
[----:B------:R-:W-:Y:S01]  /*0030*/  IMAD.MOV.U32 R10, RZ, RZ, RZ ;  /* 0x000000ffff0a7224 */ /* 0x000fe200078e00ff */
[----:B------:R-:W-:Y:S01]  /*0040*/  ULDC.64 UR4, c[0x0][0x208] ;  /* 0x0000820000047ab9 */ /* 0x000fe20000000a00 */
[----:B------:R-:W3:Y:S01]  /*0050*/  S2R R11, SR_CTAID.X ;  /* 0x00000000000b7919 */ /* 0x000ee20000002500 */
[----:B------:R-:W-:-:S04]  /*0060*/  MOV R13, RZ ;  /* 0x000000ff000d7202 */ /* 0x000fc80000000f00 */
[----:B------:R-:W4:Y:S01]  /*0070*/  LDC.64 R2, c[0x0][0x210] ;  /* 0x00008400ff027b82 */ /* 0x000f220000000a00 */
[----:B-1----:R-:W-:-:S05]  /*0080*/  LOP3.LUT R0, R0, 0x7f, RZ, 0xc0, !PT ;  /* 0x0000007f00007812 */ /* 0x002fca00078ec0ff */
[----:B---3--:R-:W-:-:S04]  /*0090*/  IMAD R11, R11, 0x80, R0 ;  /* 0x000000800b0b7824 */ /* 0x008fc800078e0200 */
[C---:B----4-:R-:W-:Y:S01]  /*00a0*/  IMAD.WIDE R2, R11.reuse, 0x4, R2 ;  /* 0x000000040b027825 */ /* 0x050fe200078e0202 */
[----:B------:R-:W-:Y:S02]  /*00b0*/  SHF.R.S32.HI R0, RZ, 0x1f, R11 ;  /* 0x0000001fff007819 */ /* 0x000fe4000001140b */
[----:B------:R-:W-:Y:S02]  /*00c0*/  ISETP.GE.AND P0, PT, R11, 0x100, PT ;  /* 0x000001000b00780c */ /* 0x000fe40003f06270 */
[----:B------:R-:W-:-:S05]  /*00d0*/  LEA.HI R0, R0, R11, RZ, 0x2 ;  /* 0x0000000b00007211 */ /* 0x000fca00078f10ff */
[C---:B------:R-:W-:Y:S01]  /*00e0*/  IMAD.SHL.U32 R4, R0.reuse, 0x2, RZ ;  /* 0x0000000200047824 */ /* 0x040fe200078e00ff */
[----:B------:R-:W-:-:S04]  /*00f0*/  LOP3.LUT R0, R0, 0xfffffffc, RZ, 0xc0, !PT ;  /* 0xfffffffc00007812 */ /* 0x000fc800078ec0ff */
[----:B------:R-:W-:-:S04]  /*0100*/  LOP3.LUT R4, R4, 0xfffffff8, RZ, 0xc0, !PT ;  /* 0xfffffff804047812 */ /* 0x000fc800078ec0ff */
[----:B------:R-:W-:Y:S01]  /*0110*/  IADD3 R5, R4, R11, -R0 ;  /* 0x0000000b04057210 */ /* 0x000fe20007ffe800 */
[----:B------:R-:W-:-:S03]  /*0120*/  HFMA2.MMA R0, -RZ, RZ, 0, 0 ;  /* 0x00000000ff007435 */ /* 0x000fc600000001ff */
[----:B------:R-:W-:Y:S01]  /*0130*/  IADD3 R9, R5, 0x4, RZ ;  /* 0x0000000405097810 */ /* 0x000fe20007ffe0ff */
[----:B--2---:R-:W-:-:S04]  /*0140*/  IMAD.WIDE R4, R5, 0x4, R6 ;  /* 0x0000000405047825 */ /* 0x004fc800078e0206 */
[----:B------:R-:W-:Y:S01]  /*0150*/  IMAD.WIDE R6, R9, 0x4, R6 ;  /* 0x0000000409067825 */ /* 0x000fe200078e0206 */
[----:B------:R-:W2:Y:S01]  /*0160*/  @!P0 LDG.E R10, desc[UR4][R4.64] ;  /* 0x00000004040a8981 */ /* 0x000ea2000c1e1900 */
[----:B------:R-:W1:Y:S03]  /*0170*/  LDC.64 R8, c[0x0][0x220] ;  /* 0x00008800ff087b82 */ /* 0x000e660000000a00 */
[----:B------:R-:W3:Y:S04]  /*0180*/  @!P0 LDG.E R0, desc[UR4][R2.64] ;  /* 0x0000000402008981 */ /* 0x000ee8000c1e1900 */
[----:B------:R-:W3:Y:S01]  /*0190*/  @!P0 LDG.E R13, desc[UR4][R6.64] ;  /* 0x00000004060d8981 */ /* 0x000ee2000c1e1900 */
[----:B-1----:R-:W-:-:S04]  /*01a0*/  IMAD.WIDE R8, R11, 0x4, R8 ;  /* 0x000000040b087825 */ /* 0x002fc800078e0208 */
[----:B--2---:R-:W-:-:S04]  /*01b0*/  FADD R10, R10, 1 ;  /* 0x3f8000000a0a7421 */ /* 0x004fc80000000000 */
[----:B---3--:R-:W-:Y:S01]  /*01c0*/  FFMA R13, R10, R0, R13 ;  /* 0x000000000a0d7223 */ /* 0x008fe2000000000d */
[----:B------:R-:W-:Y:S06]  /*01d0*/  @P0 EXIT ;  /* 0x000000000000094d */ /* 0x000fec0003800000 */
[----:B------:R-:W-:Y:S01]  /*01e0*/  STG.E desc[UR4][R8.64], R13 ;  /* 0x0000000d08007986 */ /* 0x000fe2000c101904 */
[----:B------:R-:W-:Y:S05]  /*01f0*/  EXIT ;  /* 0x000000000000794d */ /* 0x000fea0003800000 */
.L_x_0:
[----:B------:R-:W-:-:S00]  /*0200*/  BRA `(.L_x_0) ;  /* 0xfffffffc00fc7947 */ /* 0x000fc0000383ffff */
[----:B------:R-:W-:-:S00]  /*0210*/  NOP ;  /* 0x0000000000007918 */ /* 0x000fc00000000000 */
        /* <DEDUP_REMOVED lines=14> */
.L_x_1:


//--------------------- .nv.constant0.triton_poi_fused_add_mul_0 --------------------------
	.section	.nv.constant0.triton_poi_fused_add_mul_0,"a",@progbits
	.sectionflags	@""
	.align	4
.nv.constant0.triton_poi_fused_add_mul_0:
	.zero		556
